//
// Generated by NVIDIA NVVM Compiler
//
// Compiler Build ID: CL-36424714
// Cuda compilation tools, release 13.0, V13.0.88
// Based on NVVM 20.0.0
//

.version 9.0
.target sm_100
.address_size 64

	// .globl	_Z7reduce5PKiPi
// _ZZ7reduce5PKiPiE4data has been demoted

.visible .entry _Z7reduce5PKiPi(
	.param .u64 .ptr .align 1 _Z7reduce5PKiPi_param_0,
	.param .u64 .ptr .align 1 _Z7reduce5PKiPi_param_1
)
{
	.reg .pred 	%p<22>;
	.reg .b32 	%r<60>;
	.reg .b64 	%rd<11>;
	// demoted variable
	.shared .align 4 .b8 _ZZ7reduce5PKiPiE4data[1024];
	ld.param.u64 	%rd2, [_Z7reduce5PKiPi_param_0];
	ld.param.u64 	%rd1, [_Z7reduce5PKiPi_param_1];
	cvta.to.global.u64 	%rd3, %rd2;
	mov.u32 	%r1, %tid.x;
	mov.u32 	%r2, %ctaid.x;
	mov.u32 	%r59, %ntid.x;
	mul.lo.s32 	%r7, %r2, %r59;
	shl.b32 	%r8, %r7, 1;
	add.s32 	%r9, %r8, %r1;
	mul.wide.s32 	%rd4, %r9, 4;
	add.s64 	%rd5, %rd3, %rd4;
	ld.global.u32 	%r10, [%rd5];
	add.s32 	%r11, %r9, %r59;
	mul.wide.u32 	%rd6, %r11, 4;
	add.s64 	%rd7, %rd3, %rd6;
	ld.global.u32 	%r12, [%rd7];
	setp.eq.s32 	%p1, %r10, 0;
	setp.eq.s32 	%p2, %r12, 0;
	min.s32 	%r14, %r10, %r12;
	selp.b32 	%r15, 2147483647, %r14, %p2;
	selp.b32 	%r16, 2147483647, %r15, %p1;
	shl.b32 	%r17, %r1, 2;
	mov.u32 	%r18, _ZZ7reduce5PKiPiE4data;
	add.s32 	%r4, %r18, %r17;
	st.shared.u32 	[%r4], %r16;
	bar.sync 	0;
	setp.lt.u32 	%p3, %r59, 66;
	@%p3 bra 	$L__BB0_4;
$L__BB0_1:
	shr.u32 	%r6, %r59, 1;
	setp.ge.u32 	%p4, %r1, %r6;
	@%p4 bra 	$L__BB0_3;
	ld.shared.u32 	%r19, [%r4];
	shl.b32 	%r20, %r6, 2;
	add.s32 	%r21, %r4, %r20;
	ld.shared.u32 	%r22, [%r21];
	setp.eq.s32 	%p5, %r19, 0;
	setp.eq.s32 	%p6, %r22, 0;
	min.s32 	%r24, %r19, %r22;
	selp.b32 	%r25, 2147483647, %r24, %p6;
	selp.b32 	%r26, 2147483647, %r25, %p5;
	st.shared.u32 	[%r4], %r26;
$L__BB0_3:
	bar.sync 	0;
	setp.gt.u32 	%p7, %r59, 131;
	mov.u32 	%r59, %r6;
	@%p7 bra 	$L__BB0_1;
$L__BB0_4:
	setp.gt.u32 	%p8, %r1, 31;
	@%p8 bra 	$L__BB0_7;
	ld.shared.u32 	%r27, [%r4];
	ld.shared.u32 	%r28, [%r4+128];
	setp.eq.s32 	%p9, %r27, 0;
	setp.eq.s32 	%p10, %r28, 0;
	min.s32 	%r30, %r27, %r28;
	selp.b32 	%r31, 2147483647, %r30, %p10;
	selp.b32 	%r32, 2147483647, %r31, %p9;
	ld.shared.u32 	%r33, [%r4+64];
	setp.eq.s32 	%p11, %r32, 0;
	setp.eq.s32 	%p12, %r33, 0;
	min.s32 	%r35, %r32, %r33;
	selp.b32 	%r36, 2147483647, %r35, %p12;
	selp.b32 	%r37, 2147483647, %r36, %p11;
	ld.shared.u32 	%r38, [%r4+32];
	setp.eq.s32 	%p13, %r37, 0;
	setp.eq.s32 	%p14, %r38, 0;
	min.s32 	%r40, %r37, %r38;
	selp.b32 	%r41, 2147483647, %r40, %p14;
	selp.b32 	%r42, 2147483647, %r41, %p13;
	ld.shared.u32 	%r43, [%r4+16];
	setp.eq.s32 	%p15, %r42, 0;
	setp.eq.s32 	%p16, %r43, 0;
	min.s32 	%r45, %r42, %r43;
	selp.b32 	%r46, 2147483647, %r45, %p16;
	selp.b32 	%r47, 2147483647, %r46, %p15;
	ld.shared.u32 	%r48, [%r4+8];
	setp.eq.s32 	%p17, %r47, 0;
	setp.eq.s32 	%p18, %r48, 0;
	min.s32 	%r50, %r47, %r48;
	selp.b32 	%r51, 2147483647, %r50, %p18;
	selp.b32 	%r52, 2147483647, %r51, %p17;
	ld.shared.u32 	%r53, [%r4+4];
	setp.eq.s32 	%p19, %r52, 0;
	setp.eq.s32 	%p20, %r53, 0;
	min.s32 	%r55, %r52, %r53;
	selp.b32 	%r56, 2147483647, %r55, %p20;
	selp.b32 	%r57, 2147483647, %r56, %p19;
	st.shared.u32 	[%r4], %r57;
	setp.ne.s32 	%p21, %r1, 0;
	@%p21 bra 	$L__BB0_7;
	ld.shared.u32 	%r58, [_ZZ7reduce5PKiPiE4data];
	cvta.to.global.u64 	%rd8, %rd1;
	mul.wide.u32 	%rd9, %r2, 4;
	add.s64 	%rd10, %rd8, %rd9;
	st.global.u32 	[%rd10], %r58;
$L__BB0_7:
	ret;

}


// ===== COMPILED SASS (sm_100) =====

	.target	sm_100

	.elftype	@"ET_EXEC"


//--------------------- .note.nv.tkinfo           --------------------------
	.section	.note.nv.tkinfo,"",@"SHT_NOTE"
	.sectionflags	@"SHF_NOTE_NV_TKINFO"
	.tkinfo
        /*0018*/ 	.word	0x00000002
        /*0030*/ 	.string	""
        /*0030*/ 	.string	"ptxas"
        /*0030*/ 	.string	"Cuda compilation tools, release 13.0, V13.0.88"
        /*0030*/ 	.string	"Build cuda_13.0.r13.0/compiler.36424714_0"
        /*0030*/ 	.string	"-arch sm_100 -m 64 "



//--------------------- .note.nv.cuinfo           --------------------------
	.section	.note.nv.cuinfo,"",@"SHT_NOTE"
	.sectionflags	@"SHF_NOTE_NV_CUINFO"
        /*0018*/ 	.short	0x0002
        /*001a*/ 	.short	0x0064
        /*001c*/ 	.short	0x0082
	.zero		2


//--------------------- .nv.info                  --------------------------
	.section	.nv.info,"",@"SHT_CUDA_INFO"
	.align	4


	//----- nvinfo : EIATTR_REGCOUNT
	.align		4
        /*0000*/ 	.byte	0x04, 0x2f
        /*0002*/ 	.short	(.L_1 - .L_0)
	.align		4
.L_0:
        /*0004*/ 	.word	index@(_Z7reduce5PKiPi)
        /*0008*/ 	.word	0x0000000c


	//----- nvinfo : EIATTR_FRAME_SIZE
	.align		4
.L_1:
        /*000c*/ 	.byte	0x04, 0x11
        /*000e*/ 	.short	(.L_3 - .L_2)
	.align		4
.L_2:
        /*0010*/ 	.word	index@(_Z7reduce5PKiPi)
        /*0014*/ 	.word	0x00000000


	//----- nvinfo : EIATTR_MIN_STACK_SIZE
	.align		4
.L_3:
        /*0018*/ 	.byte	0x04, 0x12
        /*001a*/ 	.short	(.L_5 - .L_4)
	.align		4
.L_4:
        /*001c*/ 	.word	index@(_Z7reduce5PKiPi)
        /*0020*/ 	.word	0x00000000
.L_5:


//--------------------- .nv.compat                --------------------------
	.section	.nv.compat,"",@"SHT_CUDA_COMPAT_INFO"
	.align	4
        /*0000*/ 	.byte	0x02, 0x09, 0x00, 0x00, 0x02, 0x02, 0x01, 0x00, 0x02, 0x05, 0x05, 0x00, 0x03, 0x07, 0x01, 0x01
        /*0010*/ 	.byte	0x02, 0x03, 0x00, 0x00, 0x02, 0x06, 0x01, 0x00, 0x04, 0x0b, 0x08, 0x00, 0x09, 0x00, 0x00, 0x00
        /*0020*/ 	.byte	0x00, 0x00, 0x00, 0x00


//--------------------- .nv.info._Z7reduce5PKiPi  --------------------------
	.section	.nv.info._Z7reduce5PKiPi,"",@"SHT_CUDA_INFO"
	.sectionflags	@""
	.align	4


	//----- nvinfo : EIATTR_CUDA_API_VERSION
	.align		4
        /*0000*/ 	.byte	0x04, 0x37
        /*0002*/ 	.short	(.L_7 - .L_6)
.L_6:
        /*0004*/ 	.word	0x00000082


	//----- nvinfo : EIATTR_KPARAM_INFO
	.align		4
.L_7:
        /*0008*/ 	.byte	0x04, 0x17
        /*000a*/ 	.short	(.L_9 - .L_8)
.L_8:
        /*000c*/ 	.word	0x00000000
        /*0010*/ 	.short	0x0001
        /*0012*/ 	.short	0x0008
        /*0014*/ 	.byte	0x00, 0xf5, 0x21, 0x00


	//----- nvinfo : EIATTR_KPARAM_INFO
	.align		4
.L_9:
        /*0018*/ 	.byte	0x04, 0x17
        /*001a*/ 	.short	(.L_11 - .L_10)
.L_10:
        /*001c*/ 	.word	0x00000000
        /*0020*/ 	.short	0x0000
        /*0022*/ 	.short	0x0000
        /*0024*/ 	.byte	0x00, 0xf5, 0x21, 0x00


	//----- nvinfo : EIATTR_SPARSE_MMA_MASK
	.align		4
.L_11:
        /*0028*/ 	.byte	0x03, 0x50
        /*002a*/ 	.short	0x0000


	//----- nvinfo : EIATTR_MAXREG_COUNT
	.align		4
        /*002c*/ 	.byte	0x03, 0x1b
        /*002e*/ 	.short	0x00ff


	//----- nvinfo : EIATTR_NUM_BARRIERS
	.align		4
        /*0030*/ 	.byte	0x02, 0x4c
        /*0032*/ 	.byte	0x01
	.zero		1


	//----- nvinfo : EIATTR_MERCURY_ISA_VERSION
	.align		4
        /*0034*/ 	.byte	0x03, 0x5f
        /*0036*/ 	.short	0x0101


	//----- nvinfo : EIATTR_VRC_CTA_INIT_COUNT
	.align		4
        /*0038*/ 	.byte	0x02, 0x4a
	.zero		1
	.zero		1


	//----- nvinfo : EIATTR_EXIT_INSTR_OFFSETS
	.align		4
        /*003c*/ 	.byte	0x04, 0x1c
        /*003e*/ 	.short	(.L_13 - .L_12)


	//   ....[0]....
.L_12:
        /*0040*/ 	.word	0x000002e0


	//   ....[1]....
        /*0044*/ 	.word	0x00000560


	//   ....[2]....
        /*0048*/ 	.word	0x000005e0


	//----- nvinfo : EIATTR_CRS_STACK_SIZE
	.align		4
.L_13:
        /*004c*/ 	.byte	0x04, 0x1e
        /*004e*/ 	.short	(.L_15 - .L_14)
.L_14:
        /*0050*/ 	.word	0x00000000


	//----- nvinfo : EIATTR_CBANK_PARAM_SIZE
	.align		4
.L_15:
        /*0054*/ 	.byte	0x03, 0x19
        /*0056*/ 	.short	0x0010


	//----- nvinfo : EIATTR_PARAM_CBANK
	.align		4
        /*0058*/ 	.byte	0x04, 0x0a
        /*005a*/ 	.short	(.L_17 - .L_16)
	.align		4
.L_16:
        /*005c*/ 	.word	index@(.nv.constant0._Z7reduce5PKiPi)
        /*0060*/ 	.short	0x0380
        /*0062*/ 	.short	0x0010


	//----- nvinfo : EIATTR_SW_WAR
	.align		4
.L_17:
        /*0064*/ 	.byte	0x04, 0x36
        /*0066*/ 	.short	(.L_19 - .L_18)
.L_18:
        /*0068*/ 	.word	0x00000008
.L_19:


//--------------------- .nv.callgraph             --------------------------
	.section	.nv.callgraph,"",@"SHT_CUDA_CALLGRAPH"
	.align	4
	.sectionentsize	8
	.align		4
        /*0000*/ 	.word	0x00000000
	.align		4
        /*0004*/ 	.word	0xffffffff
	.align		4
        /*0008*/ 	.word	0x00000000
	.align		4
        /*000c*/ 	.word	0xfffffffe
	.align		4
        /*0010*/ 	.word	0x00000000
	.align		4
        /*0014*/ 	.word	0xfffffffd
	.align		4
        /*0018*/ 	.word	0x00000000
	.align		4
        /*001c*/ 	.word	0xfffffffc


//--------------------- .text._Z7reduce5PKiPi     --------------------------
	.section	.text._Z7reduce5PKiPi,"ax",@progbits
	.align	128
        .global         _Z7reduce5PKiPi
        .type           _Z7reduce5PKiPi,@function
        .size           _Z7reduce5PKiPi,(.L_x_5 - _Z7reduce5PKiPi)
        .other          _Z7reduce5PKiPi,@"STO_CUDA_ENTRY STV_DEFAULT"
_Z7reduce5PKiPi:
.text._Z7reduce5PKiPi:
[----:B------:R-:W-:Y:S01]  /*0000*/  LDC R1, c[0x0][0x37c] ;  /* 0x0000df00ff017b82 */ /* 0x000fe20000000800 */
[----:B------:R-:W0:Y:S01]  /*0010*/  S2R R0, SR_CTAID.X ;  /* 0x0000000000007919 */ /* 0x000e220000002500 */
[----:B------:R-:W0:Y:S06]  /*0020*/  LDCU UR8, c[0x0][0x360] ;  /* 0x00006c00ff0877ac */ /* 0x000e2c0008000800 */
[----:B------:R-:W1:Y:S01]  /*0030*/  LDC.64 R4, c[0x0][0x380] ;  /* 0x0000e000ff047b82 */ /* 0x000e620000000a00 */
[----:B------:R-:W2:Y:S01]  /*0040*/  S2R R2, SR_TID.X ;  /* 0x0000000000027919 */ /* 0x000ea20000002100 */
[----:B------:R-:W3:Y:S01]  /*0050*/  LDCU.64 UR6, c[0x0][0x358] ;  /* 0x00006b00ff0677ac */ /* 0x000ee20008000a00 */
[----:B0-----:R-:W-:-:S04]  /*0060*/  IMAD R3, R0, UR8, RZ ;  /* 0x0000000800037c24 */ /* 0x001fc8000f8e02ff */
[----:B--2---:R-:W-:-:S04]  /*0070*/  IMAD R3, R3, 0x2, R2 ;  /* 0x0000000203037824 */ /* 0x004fc800078e0202 */
[----:B------:R-:W-:-:S04]  /*0080*/  VIADD R7, R3, UR8 ;  /* 0x0000000803077c36 */ /* 0x000fc80008000000 */
[----:B-1----:R-:W-:-:S04]  /*0090*/  IMAD.WIDE.U32 R6, R7, 0x4, R4 ;  /* 0x0000000407067825 */ /* 0x002fc800078e0004 */
[----:B------:R-:W-:Y:S02]  /*00a0*/  IMAD.WIDE R4, R3, 0x4, R4 ;  /* 0x0000000403047825 */ /* 0x000fe400078e0204 */
[----:B---3--:R-:W2:Y:S04]  /*00b0*/  LDG.E R7, desc[UR6][R6.64] ;  /* 0x0000000606077981 */ /* 0x008ea8000c1e1900 */
[----:B------:R-:W3:Y:S01]  /*00c0*/  LDG.E R4, desc[UR6][R4.64] ;  /* 0x0000000604047981 */ /* 0x000ee2000c1e1900 */
[----:B------:R-:W0:Y:S01]  /*00d0*/  S2UR UR5, SR_CgaCtaId ;  /* 0x00000000000579c3 */ /* 0x000e220000008800 */
[----:B------:R-:W-:Y:S01]  /*00e0*/  UMOV UR4, 0x400 ;  /* 0x0000040000047882 */ /* 0x000fe20000000000 */
[----:B------:R-:W-:Y:S02]  /*00f0*/  UISETP.GE.U32.AND UP0, UPT, UR8, 0x42, UPT ;  /* 0x000000420800788c */ /* 0x000fe4000bf06070 */
[----:B0-----:R-:W-:Y:S01]  /*0100*/  ULEA UR4, UR5, UR4, 0x18 ;  /* 0x0000000405047291 */ /* 0x001fe2000f8ec0ff */
[----:B--2---:R-:W-:-:S02]  /*0110*/  ISETP.NE.AND P1, PT, R7, RZ, PT ;  /* 0x000000ff0700720c */ /* 0x004fc40003f25270 */
[C---:B---3--:R-:W-:Y:S02]  /*0120*/  VIMNMX R3, PT, PT, R4.reuse, R7, PT ;  /* 0x0000000704037248 */ /* 0x048fe40003fe0100 */
[----:B------:R-:W-:Y:S02]  /*0130*/  ISETP.NE.AND P0, PT, R4, RZ, PT ;  /* 0x000000ff0400720c */ /* 0x000fe40003f05270 */
[----:B------:R-:W-:Y:S02]  /*0140*/  SEL R8, R3, 0x7fffffff, P1 ;  /* 0x7fffffff03087807 */ /* 0x000fe40000800000 */
[----:B------:R-:W-:Y:S02]  /*0150*/  LEA R3, R2, UR4, 0x2 ;  /* 0x0000000402037c11 */ /* 0x000fe4000f8e10ff */
[----:B------:R-:W-:-:S05]  /*0160*/  SEL R8, R8, 0x7fffffff, P0 ;  /* 0x7fffffff08087807 */ /* 0x000fca0000000000 */
[----:B------:R0:W-:Y:S01]  /*0170*/  STS [R3], R8 ;  /* 0x0000000803007388 */ /* 0x0001e20000000800 */
[----:B------:R-:W-:Y:S06]  /*0180*/  BAR.SYNC.DEFER_BLOCKING 0x0 ;  /* 0x0000000000007b1d */ /* 0x000fec0000010000 */
[----:B------:R-:W-:Y:S05]  /*0190*/  BRA.U !UP0, `(.L_x_0) ;  /* 0x00000001084c7547 */ /* 0x000fea000b800000 */
[----:B------:R-:W-:-:S07]  /*01a0*/  IMAD.U32 R4, RZ, RZ, UR8 ;  /* 0x00000008ff047e24 */ /* 0x000fce000f8e00ff */
.L_x_3:
[----:B------:R-:W-:Y:S01]  /*01b0*/  SHF.R.U32.HI R9, RZ, 0x1, R4 ;  /* 0x00000001ff097819 */ /* 0x000fe20000011604 */
[----:B------:R-:W-:Y:S03]  /*01c0*/  BSSY.RECONVERGENT B0, `(.L_x_1) ;  /* 0x000000c000007945 */ /* 0x000fe60003800200 */
[----:B------:R-:W-:-:S13]  /*01d0*/  ISETP.GE.U32.AND P0, PT, R2, R9, PT ;  /* 0x000000090200720c */ /* 0x000fda0003f06070 */
[----:B-1----:R-:W-:Y:S05]  /*01e0*/  @P0 BRA `(.L_x_2) ;  /* 0x0000000000240947 */ /* 0x002fea0003800000 */
[----:B------:R-:W-:Y:S01]  /*01f0*/  IMAD R6, R9, 0x4, R3 ;  /* 0x0000000409067824 */ /* 0x000fe200078e0203 */
[----:B------:R-:W1:Y:S05]  /*0200*/  LDS R5, [R3] ;  /* 0x0000000003057984 */ /* 0x000e6a0000000800 */
[----:B------:R-:W2:Y:S01]  /*0210*/  LDS R6, [R6] ;  /* 0x0000000006067984 */ /* 0x000ea20000000800 */
[C---:B-1----:R-:W-:Y:S02]  /*0220*/  ISETP.NE.AND P0, PT, R5.reuse, RZ, PT ;  /* 0x000000ff0500720c */ /* 0x042fe40003f05270 */
[----:B--2---:R-:W-:Y:S02]  /*0230*/  ISETP.NE.AND P1, PT, R6, RZ, PT ;  /* 0x000000ff0600720c */ /* 0x004fe40003f25270 */
[----:B------:R-:W-:-:S04]  /*0240*/  VIMNMX R7, PT, PT, R5, R6, PT ;  /* 0x0000000605077248 */ /* 0x000fc80003fe0100 */
[----:B------:R-:W-:-:S04]  /*0250*/  SEL R7, R7, 0x7fffffff, P1 ;  /* 0x7fffffff07077807 */ /* 0x000fc80000800000 */
[----:B0-----:R-:W-:-:S05]  /*0260*/  SEL R8, R7, 0x7fffffff, P0 ;  /* 0x7fffffff07087807 */ /* 0x001fca0000000000 */
[----:B------:R1:W-:Y:S02]  /*0270*/  STS [R3], R8 ;  /* 0x0000000803007388 */ /* 0x0003e40000000800 */
.L_x_2:
[----:B------:R-:W-:Y:S05]  /*0280*/  BSYNC.RECONVERGENT B0 ;  /* 0x0000000000007941 */ /* 0x000fea0003800200 */
.L_x_1:
[----:B------:R-:W-:Y:S01]  /*0290*/  BAR.SYNC.DEFER_BLOCKING 0x0 ;  /* 0x0000000000007b1d */ /* 0x000fe20000010000 */
[----:B------:R-:W-:Y:S01]  /*02a0*/  ISETP.GT.U32.AND P0, PT, R4, 0x83, PT ;  /* 0x000000830400780c */ /* 0x000fe20003f04070 */
[----:B------:R-:W-:-:S12]  /*02b0*/  IMAD.MOV.U32 R4, RZ, RZ, R9 ;  /* 0x000000ffff047224 */ /* 0x000fd800078e0009 */
[----:B------:R-:W-:Y:S05]  /*02c0*/  @P0 BRA `(.L_x_3) ;  /* 0xfffffffc00b80947 */ /* 0x000fea000383ffff */
.L_x_0:
[----:B------:R-:W-:-:S13]  /*02d0*/  ISETP.GT.U32.AND P0, PT, R2, 0x1f, PT ;  /* 0x0000001f0200780c */ /* 0x000fda0003f04070 */
[----:B------:R-:W-:Y:S05]  /*02e0*/  @P0 EXIT ;  /* 0x000000000000094d */ /* 0x000fea0003800000 */
[----:B------:R-:W2:Y:S04]  /*02f0*/  LDS R5, [R3+0x80] ;  /* 0x0000800003057984 */ /* 0x000ea80000000800 */
[----:B------:R-:W3:Y:S04]  /*0300*/  LDS R4, [R3] ;  /* 0x0000000003047984 */ /* 0x000ee80000000800 */
[----:B------:R-:W4:Y:S04]  /*0310*/  LDS R6, [R3+0x40] ;  /* 0x0000400003067984 */ /* 0x000f280000000800 */
[----:B------:R-:W5:Y:S04]  /*0320*/  LDS R7, [R3+0x20] ;  /* 0x0000200003077984 */ /* 0x000f680000000800 */
[----:B01----:R-:W0:Y:S04]  /*0330*/  LDS R8, [R3+0x10] ;  /* 0x0000100003087984 */ /* 0x003e280000000800 */
[----:B------:R-:W1:Y:S01]  /*0340*/  LDS R9, [R3+0x8] ;  /* 0x0000080003097984 */ /* 0x000e620000000800 */
[----:B--2---:R-:W-:-:S02]  /*0350*/  ISETP.NE.AND P1, PT, R5, RZ, PT ;  /* 0x000000ff0500720c */ /* 0x004fc40003f25270 */
[C---:B---3--:R-:W-:Y:S02]  /*0360*/  VIMNMX R5, PT, PT, R4.reuse, R5, PT ;  /* 0x0000000504057248 */ /* 0x048fe40003fe0100 */
[----:B------:R-:W-:Y:S02]  /*0370*/  ISETP.NE.AND P0, PT, R4, RZ, PT ;  /* 0x000000ff0400720c */ /* 0x000fe40003f05270 */
[----:B------:R-:W-:Y:S01]  /*0380*/  SEL R5, R5, 0x7fffffff, P1 ;  /* 0x7fffffff05057807 */ /* 0x000fe20000800000 */
[----:B------:R-:W2:Y:S01]  /*0390*/  LDS R4, [R3+0x4] ;  /* 0x0000040003047984 */ /* 0x000ea20000000800 */
[----:B----4-:R-:W-:Y:S02]  /*03a0*/  ISETP.NE.AND P1, PT, R6, RZ, PT ;  /* 0x000000ff0600720c */ /* 0x010fe40003f25270 */
[----:B------:R-:W-:-:S04]  /*03b0*/  SEL R5, R5, 0x7fffffff, P0 ;  /* 0x7fffffff05057807 */ /* 0x000fc80000000000 */
[C---:B------:R-:W-:Y:S02]  /*03c0*/  VIMNMX R6, PT, PT, R5.reuse, R6, PT ;  /* 0x0000000605067248 */ /* 0x040fe40003fe0100 */
[----:B------:R-:W-:Y:S02]  /*03d0*/  ISETP.NE.AND P0, PT, R5, RZ, PT ;  /* 0x000000ff0500720c */ /* 0x000fe40003f05270 */
[----:B------:R-:W-:Y:S02]  /*03e0*/  SEL R6, R6, 0x7fffffff, P1 ;  /* 0x7fffffff06067807 */ /* 0x000fe40000800000 */
[----:B-----5:R-:W-:Y:S02]  /*03f0*/  ISETP.NE.AND P1, PT, R7, RZ, PT ;  /* 0x000000ff0700720c */ /* 0x020fe40003f25270 */
[----:B------:R-:W-:-:S04]  /*0400*/  SEL R6, R6, 0x7fffffff, P0 ;  /* 0x7fffffff06067807 */ /* 0x000fc80000000000 */
[C---:B------:R-:W-:Y:S02]  /*0410*/  VIMNMX R7, PT, PT, R6.reuse, R7, PT ;  /* 0x0000000706077248 */ /* 0x040fe40003fe0100 */
[----:B------:R-:W-:Y:S02]  /*0420*/  ISETP.NE.AND P0, PT, R6, RZ, PT ;  /* 0x000000ff0600720c */ /* 0x000fe40003f05270 */
[----:B------:R-:W-:Y:S02]  /*0430*/  SEL R7, R7, 0x7fffffff, P1 ;  /* 0x7fffffff07077807 */ /* 0x000fe40000800000 */
[----:B0-----:R-:W-:Y:S02]  /*0440*/  ISETP.NE.AND P1, PT, R8, RZ, PT ;  /* 0x000000ff0800720c */ /* 0x001fe40003f25270 */
[----:B------:R-:W-:-:S04]  /*0450*/  SEL R7, R7, 0x7fffffff, P0 ;  /* 0x7fffffff07077807 */ /* 0x000fc80000000000 */
[C---:B------:R-:W-:Y:S02]  /*0460*/  VIMNMX R8, PT, PT, R7.reuse, R8, PT ;  /* 0x0000000807087248 */ /* 0x040fe40003fe0100 */
[----:B------:R-:W-:Y:S02]  /*0470*/  ISETP.NE.AND P0, PT, R7, RZ, PT ;  /* 0x000000ff0700720c */ /* 0x000fe40003f05270 */
[----:B------:R-:W-:Y:S02]  /*0480*/  SEL R8, R8, 0x7fffffff, P1 ;  /* 0x7fffffff08087807 */ /* 0x000fe40000800000 */
[----:B-1----:R-:W-:Y:S02]  /*0490*/  ISETP.NE.AND P1, PT, R9, RZ, PT ;  /* 0x000000ff0900720c */ /* 0x002fe40003f25270 */
[----:B------:R-:W-:-:S04]  /*04a0*/  SEL R8, R8, 0x7fffffff, P0 ;  /* 0x7fffffff08087807 */ /* 0x000fc80000000000 */
[C---:B------:R-:W-:Y:S02]  /*04b0*/  VIMNMX R9, PT, PT, R8.reuse, R9, PT ;  /* 0x0000000908097248 */ /* 0x040fe40003fe0100 */
[----:B------:R-:W-:Y:S02]  /*04c0*/  ISETP.NE.AND P0, PT, R8, RZ, PT ;  /* 0x000000ff0800720c */ /* 0x000fe40003f05270 */
[----:B------:R-:W-:Y:S02]  /*04d0*/  SEL R9, R9, 0x7fffffff, P1 ;  /* 0x7fffffff09097807 */ /* 0x000fe40000800000 */
[----:B--2---:R-:W-:Y:S02]  /*04e0*/  ISETP.NE.AND P1, PT, R4, RZ, PT ;  /* 0x000000ff0400720c */ /* 0x004fe40003f25270 */
[----:B------:R-:W-:-:S04]  /*04f0*/  SEL R9, R9, 0x7fffffff, P0 ;  /* 0x7fffffff09097807 */ /* 0x000fc80000000000 */
[C---:B------:R-:W-:Y:S02]  /*0500*/  VIMNMX R4, PT, PT, R9.reuse, R4, PT ;  /* 0x0000000409047248 */ /* 0x040fe40003fe0100 */
[----:B------:R-:W-:Y:S02]  /*0510*/  ISETP.NE.AND P0, PT, R9, RZ, PT ;  /* 0x000000ff0900720c */ /* 0x000fe40003f05270 */
[----:B------:R-:W-:Y:S02]  /*0520*/  SEL R4, R4, 0x7fffffff, P1 ;  /* 0x7fffffff04047807 */ /* 0x000fe40000800000 */
[----:B------:R-:W-:Y:S02]  /*0530*/  ISETP.NE.AND P1, PT, R2, RZ, PT ;  /* 0x000000ff0200720c */ /* 0x000fe40003f25270 */
[----:B------:R-:W-:-:S05]  /*0540*/  SEL R4, R4, 0x7fffffff, P0 ;  /* 0x7fffffff04047807 */ /* 0x000fca0000000000 */
[----:B------:R0:W-:Y:S06]  /*0550*/  STS [R3], R4 ;  /* 0x0000000403007388 */ /* 0x0001ec0000000800 */
[----:B------:R-:W-:Y:S05]  /*0560*/  @P1 EXIT ;  /* 0x000000000000194d */ /* 0x000fea0003800000 */
[----:B------:R-:W1:Y:S01]  /*0570*/  S2UR UR5, SR_CgaCtaId ;  /* 0x00000000000579c3 */ /* 0x000e620000008800 */
[----:B------:R-:W-:-:S07]  /*0580*/  UMOV UR4, 0x400 ;  /* 0x0000040000047882 */ /* 0x000fce0000000000 */
[----:B0-----:R-:W0:Y:S01]  /*0590*/  LDC.64 R2, c[0x0][0x388] ;  /* 0x0000e200ff027b82 */ /* 0x001e220000000a00 */
[----:B-1----:R-:W-:Y:S01]  /*05a0*/  ULEA UR4, UR5, UR4, 0x18 ;  /* 0x0000000405047291 */ /* 0x002fe2000f8ec0ff */
[----:B0-----:R-:W-:-:S08]  /*05b0*/  IMAD.WIDE.U32 R2, R0, 0x4, R2 ;  /* 0x0000000400027825 */ /* 0x001fd000078e0002 */
[----:B------:R-:W0:Y:S04]  /*05c0*/  LDS R5, [UR4] ;  /* 0x00000004ff057984 */ /* 0x000e280008000800 */
[----:B0-----:R-:W-:Y:S01]  /*05d0*/  STG.E desc[UR6][R2.64], R5 ;  /* 0x0000000502007986 */ /* 0x001fe2000c101906 */
[----:B------:R-:W-:Y:S05]  /*05e0*/  EXIT ;  /* 0x000000000000794d */ /* 0x000fea0003800000 */
.L_x_4:
[----:B------:R-:W-:-:S00]  /*05f0*/  BRA `(.L_x_4) ;  /* 0xfffffffc00fc7947 */ /* 0x000fc0000383ffff */
[----:B------:R-:W-:-:S00]  /*0600*/  NOP ;  /* 0x0000000000007918 */ /* 0x000fc00000000000 */
[----:B------:R-:W-:-:S00]  /*0610*/  NOP ;  /* 0x0000000000007918 */ /* 0x000fc00000000000 */
[----:B------:R-:W-:-:S00]  /*0620*/  NOP ;  /* 0x0000000000007918 */ /* 0x000fc00000000000 */
[----:B------:R-:W-:-:S00]  /*0630*/  NOP ;  /* 0x0000000000007918 */ /* 0x000fc00000000000 */
[----:B------:R-:W-:-:S00]  /*0640*/  NOP ;  /* 0x0000000000007918 */ /* 0x000fc00000000000 */
[----:B------:R-:W-:-:S00]  /*0650*/  NOP ;  /* 0x0000000000007918 */ /* 0x000fc00000000000 */
[----:B------:R-:W-:-:S00]  /*0660*/  NOP ;  /* 0x0000000000007918 */ /* 0x000fc00000000000 */
[----:B------:R-:W-:-:S00]  /*0670*/  NOP ;  /* 0x0000000000007918 */ /* 0x000fc00000000000 */
.L_x_5:


//--------------------- .nv.shared._Z7reduce5PKiPi --------------------------
	.section	.nv.shared._Z7reduce5PKiPi,"aw",@nobits
	.sectionflags	@""
	.align	4
.nv.shared._Z7reduce5PKiPi:
	.zero		2048


//--------------------- .nv.shared.reserved.0     --------------------------
	.section	.nv.shared.reserved.0,"aw",@nobits
	.weak		__nv_reservedSMEM_offset_0_alias
	.size		__nv_reservedSMEM_offset_0_alias, 0, 64
	.other		__nv_reservedSMEM_offset_0_alias,@"STO_CUDA_RESERVED_SHARED STV_DEFAULT"
__nv_reservedSMEM_offset_0_alias:
	.zero		0
	.zero		64


//--------------------- .nv.constant0._Z7reduce5PKiPi --------------------------
	.section	.nv.constant0._Z7reduce5PKiPi,"a",@progbits
	.sectionflags	@""
	.align	4
.nv.constant0._Z7reduce5PKiPi:
	.zero		912


//--------------------- SYMBOLS --------------------------

	.type		.nv.reservedSmem.offset0,@object
	.size		.nv.reservedSmem.offset0,0x4
	.type		.nv.reservedSmem.cap,@object
	.size		.nv.reservedSmem.cap,0x4
